	.headerflags	@"EF_CUDA_TEXMODE_UNIFIED EF_CUDA_64BIT_ADDRESS EF_CUDA_ACCELERATORS EF_CUDA_SM90 EF_CUDA_VIRTUAL_SM(EF_CUDA_SM90)"
	.elftype	@"ET_EXEC"


//--------------------- .nv.info                  --------------------------
	.section	.nv.info,"",@"SHT_CUDA_INFO"
	.align	4


	//----- nvinfo : EIATTR_REGCOUNT
	.align		4
        /*0000*/ 	.byte	0x04, 0x2f
        /*0002*/ 	.short	(.L_3 - .L_2)
	.align		4
.L_2:
        /*0004*/ 	.word	index@(triton_poi_fused__native_batch_norm_legit_no_training_add_relu_17)
        /*0008*/ 	.word	0x00000018


	//----- nvinfo : EIATTR_MIN_STACK_SIZE
	.align		4
.L_3:
        /*000c*/ 	.byte	0x04, 0x12
        /*000e*/ 	.short	(.L_5 - .L_4)
	.align		4
.L_4:
        /*0010*/ 	.word	index@(triton_poi_fused__native_batch_norm_legit_no_training_add_relu_17)
        /*0014*/ 	.word	0x00000000


	//----- nvinfo : EIATTR_FRAME_SIZE
	.align		4
.L_5:
        /*0018*/ 	.byte	0x04, 0x11
        /*001a*/ 	.short	(.L_7 - .L_6)
	.align		4
.L_6:
        /*001c*/ 	.word	index@(triton_poi_fused__native_batch_norm_legit_no_training_add_relu_17)
        /*0020*/ 	.word	0x00000000


	//----- nvinfo : EIATTR_MIN_STACK_SIZE
	.align		4
.L_7:
        /*0024*/ 	.byte	0x04, 0x12
        /*0026*/ 	.short	(.L_9 - .L_8)
	.align		4
.L_8:
        /*0028*/ 	.word	index@(triton_poi_fused__native_batch_norm_legit_no_training_add_relu_17)
        /*002c*/ 	.word	0x00000000
.L_9:


//--------------------- .nv.info.triton_poi_fused__native_batch_norm_legit_no_training_add_relu_17 --------------------------
	.section	.nv.info.triton_poi_fused__native_batch_norm_legit_no_training_add_relu_17,"",@"SHT_CUDA_INFO"
	.sectionflags	@""
	.align	4


	//----- nvinfo : EIATTR_CUDA_API_VERSION
	.align		4
        /*0000*/ 	.byte	0x04, 0x37
        /*0002*/ 	.short	(.L_11 - .L_10)
.L_10:
        /*0004*/ 	.word	0x0000007c


	//----- nvinfo : EIATTR_KPARAM_INFO
	.align		4
.L_11:
        /*0008*/ 	.byte	0x04, 0x17
        /*000a*/ 	.short	(.L_13 - .L_12)
.L_12:
        /*000c*/ 	.word	0x00000000
        /*0010*/ 	.short	0x0008
        /*0012*/ 	.short	0x0040
        /*0014*/ 	.byte	0x00, 0xf0, 0x11, 0x00


	//----- nvinfo : EIATTR_KPARAM_INFO
	.align		4
.L_13:
        /*0018*/ 	.byte	0x04, 0x17
        /*001a*/ 	.short	(.L_15 - .L_14)
.L_14:
        /*001c*/ 	.word	0x00000000
        /*0020*/ 	.short	0x0007
        /*0022*/ 	.short	0x0038
        /*0024*/ 	.byte	0x00, 0xf4, 0x21, 0x00


	//----- nvinfo : EIATTR_KPARAM_INFO
	.align		4
.L_15:
        /*0028*/ 	.byte	0x04, 0x17
        /*002a*/ 	.short	(.L_17 - .L_16)
.L_16:
        /*002c*/ 	.word	0x00000000
        /*0030*/ 	.short	0x0006
        /*0032*/ 	.short	0x0030
        /*0034*/ 	.byte	0x00, 0xf4, 0x21, 0x00


	//----- nvinfo : EIATTR_KPARAM_INFO
	.align		4
.L_17:
        /*0038*/ 	.byte	0x04, 0x17
        /*003a*/ 	.short	(.L_19 - .L_18)
.L_18:
        /*003c*/ 	.word	0x00000000
        /*0040*/ 	.short	0x0005
        /*0042*/ 	.short	0x0028
        /*0044*/ 	.byte	0x00, 0xf4, 0x21, 0x00


	//----- nvinfo : EIATTR_KPARAM_INFO
	.align		4
.L_19:
        /*0048*/ 	.byte	0x04, 0x17
        /*004a*/ 	.short	(.L_21 - .L_20)
.L_20:
        /*004c*/ 	.word	0x00000000
        /*0050*/ 	.short	0x0004
        /*0052*/ 	.short	0x0020
        /*0054*/ 	.byte	0x00, 0xf4, 0x21, 0x00


	//----- nvinfo : EIATTR_KPARAM_INFO
	.align		4
.L_21:
        /*0058*/ 	.byte	0x04, 0x17
        /*005a*/ 	.short	(.L_23 - .L_22)
.L_22:
        /*005c*/ 	.word	0x00000000
        /*0060*/ 	.short	0x0003
        /*0062*/ 	.short	0x0018
        /*0064*/ 	.byte	0x00, 0xf4, 0x21, 0x00


	//----- nvinfo : EIATTR_KPARAM_INFO
	.align		4
.L_23:
        /*0068*/ 	.byte	0x04, 0x17
        /*006a*/ 	.short	(.L_25 - .L_24)
.L_24:
        /*006c*/ 	.word	0x00000000
        /*0070*/ 	.short	0x0002
        /*0072*/ 	.short	0x0010
        /*0074*/ 	.byte	0x00, 0xf4, 0x21, 0x00


	//----- nvinfo : EIATTR_KPARAM_INFO
	.align		4
.L_25:
        /*0078*/ 	.byte	0x04, 0x17
        /*007a*/ 	.short	(.L_27 - .L_26)
.L_26:
        /*007c*/ 	.word	0x00000000
        /*0080*/ 	.short	0x0001
        /*0082*/ 	.short	0x0008
        /*0084*/ 	.byte	0x00, 0xf4, 0x21, 0x00


	//----- nvinfo : EIATTR_KPARAM_INFO
	.align		4
.L_27:
        /*0088*/ 	.byte	0x04, 0x17
        /*008a*/ 	.short	(.L_29 - .L_28)
.L_28:
        /*008c*/ 	.word	0x00000000
        /*0090*/ 	.short	0x0000
        /*0092*/ 	.short	0x0000
        /*0094*/ 	.byte	0x00, 0xf4, 0x21, 0x00


	//----- nvinfo : EIATTR_SPARSE_MMA_MASK
	.align		4
.L_29:
        /*0098*/ 	.byte	0x03, 0x50
        /*009a*/ 	.short	0x0000


	//----- nvinfo : EIATTR_MAXREG_COUNT
	.align		4
        /*009c*/ 	.byte	0x03, 0x1b
        /*009e*/ 	.short	0x00ff


	//----- nvinfo : EIATTR_EXIT_INSTR_OFFSETS
	.align		4
        /*00a0*/ 	.byte	0x04, 0x1c
        /*00a2*/ 	.short	(.L_31 - .L_30)


	//   ....[0]....
.L_30:
        /*00a4*/ 	.word	0x000003b0


	//   ....[1]....
        /*00a8*/ 	.word	0x000003d0


	//----- nvinfo : EIATTR_REQNTID
	.align		4
.L_31:
        /*00ac*/ 	.byte	0x04, 0x10
        /*00ae*/ 	.short	(.L_33 - .L_32)
.L_32:
        /*00b0*/ 	.word	0x00000080
        /*00b4*/ 	.word	0x00000001
        /*00b8*/ 	.word	0x00000001


	//----- nvinfo : EIATTR_CBANK_PARAM_SIZE
	.align		4
.L_33:
        /*00bc*/ 	.byte	0x03, 0x19
        /*00be*/ 	.short	0x0044


	//----- nvinfo : EIATTR_PARAM_CBANK
	.align		4
        /*00c0*/ 	.byte	0x04, 0x0a
        /*00c2*/ 	.short	(.L_35 - .L_34)
	.align		4
.L_34:
        /*00c4*/ 	.word	index@(.nv.constant0.triton_poi_fused__native_batch_norm_legit_no_training_add_relu_17)
        /*00c8*/ 	.short	0x0210
        /*00ca*/ 	.short	0x0044


	//----- nvinfo : EIATTR_SW_WAR
	.align		4
.L_35:
        /*00cc*/ 	.byte	0x04, 0x36
        /*00ce*/ 	.short	(.L_37 - .L_36)
.L_36:
        /*00d0*/ 	.word	0x00000008
.L_37:


//--------------------- .nv.callgraph             --------------------------
	.section	.nv.callgraph,"",@"SHT_CUDA_CALLGRAPH"
	.align	4
	.sectionentsize	8
	.align		4
        /*0000*/ 	.word	0x00000000
	.align		4
        /*0004*/ 	.word	0xffffffff
	.align		4
        /*0008*/ 	.word	0x00000000
	.align		4
        /*000c*/ 	.word	0xfffffffe
	.align		4
        /*0010*/ 	.word	0x00000000
	.align		4
        /*0014*/ 	.word	0xfffffffd
	.align		4
        /*0018*/ 	.word	0x00000000
	.align		4
        /*001c*/ 	.word	0xfffffffc


//--------------------- .nv.constant4             --------------------------
	.section	.nv.constant4,"a",@progbits
	.align	8
	.align		8
.nv.constant4:
        /*0000*/ 	.dword	_$_str
	.align		8
        /*0008*/ 	.dword	_$_str_$_2


//--------------------- .text.triton_poi_fused__native_batch_norm_legit_no_training_add_relu_17 --------------------------
	.section	.text.triton_poi_fused__native_batch_norm_legit_no_training_add_relu_17,"ax",@progbits
	.align	128
        .global         triton_poi_fused__native_batch_norm_legit_no_training_add_relu_17
        .type           triton_poi_fused__native_batch_norm_legit_no_training_add_relu_17,@function
        .size           triton_poi_fused__native_batch_norm_legit_no_training_add_relu_17,(.L_x_1 - triton_poi_fused__native_batch_norm_legit_no_training_add_relu_17)
        .other          triton_poi_fused__native_batch_norm_legit_no_training_add_relu_17,@"STO_CUDA_ENTRY STV_DEFAULT"
triton_poi_fused__native_batch_norm_legit_no_training_add_relu_17:
.text.triton_poi_fused__native_batch_norm_legit_no_training_add_relu_17:
[----:B------:R-:W0:Y:S01]  /*0000*/  LDC R1, c[0x0][0x28] ;  /* 0x00000a00ff017b82 */ /* 0x000e220000000800 */
[----:B------:R-:W1:Y:S07]  /*0010*/  S2R R0, SR_TID.X ;  /* 0x0000000000007919 */ /* 0x000e6e0000002100 */
[----:B------:R-:W2:Y:S01]  /*0020*/  LDC.64 R2, c[0x0][0x230] ;  /* 0x00008c00ff027b82 */ /* 0x000ea20000000a00 */
[----:B------:R-:W-:Y:S01]  /*0030*/  CS2R R8, SRZ ;  /* 0x0000000000087805 */ /* 0x000fe2000001ff00 */
[----:B------:R-:W-:Y:S01]  /*0040*/  ULDC.64 UR4, c[0x0][0x208] ;  /* 0x0000820000047ab9 */ /* 0x000fe20000000a00 */
[----:B------:R-:W3:Y:S05]  /*0050*/  S2R R5, SR_CTAID.X ;  /* 0x0000000000057919 */ /* 0x000eea0000002500 */
[----:B------:R-:W4:Y:S08]  /*0060*/  LDC.64 R16, c[0x0][0x218] ;  /* 0x00008600ff107b82 */ /* 0x000f300000000a00 */
[----:B------:R-:W5:Y:S08]  /*0070*/  LDC.64 R18, c[0x0][0x220] ;  /* 0x00008800ff127b82 */ /* 0x000f700000000a00 */
[----:B------:R-:W5:Y:S01]  /*0080*/  LDC.64 R20, c[0x0][0x210] ;  /* 0x00008400ff147b82 */ /* 0x000f620000000a00 */
[----:B-1----:R-:W-:-:S07]  /*0090*/  LOP3.LUT R0, R0, 0x7f, RZ, 0xc0, !PT ;  /* 0x0000007f00007812 */ /* 0x002fce00078ec0ff */
[----:B------:R-:W1:Y:S01]  /*00a0*/  LDC.64 R10, c[0x0][0x228] ;  /* 0x00008a00ff0a7b82 */ /* 0x000e620000000a00 */
[----:B---3--:R-:W-:Y:S02]  /*00b0*/  SHF.R.S32.HI R4, RZ, 0x18, R5 ;  /* 0x00000018ff047819 */ /* 0x008fe40000011405 */
[----:B------:R-:W-:Y:S02]  /*00c0*/  LEA R0, R5, R0, 0x7 ;  /* 0x0000000005007211 */ /* 0x000fe400078e38ff */
[----:B------:R-:W-:-:S03]  /*00d0*/  SGXT R5, R4, 0x1 ;  /* 0x000000010405781a */ /* 0x000fc60000000200 */
[----:B------:R-:W3:Y:S01]  /*00e0*/  LDC.64 R6, c[0x0][0x238] ;  /* 0x00008e00ff067b82 */ /* 0x000ee20000000a00 */
[----:B------:R-:W-:Y:S02]  /*00f0*/  ISETP.GE.AND P0, PT, R0, 0x400, PT ;  /* 0x000004000000780c */ /* 0x000fe40003f06270 */
[----:B------:R-:W-:-:S04]  /*0100*/  LEA.HI R5, R5, R0, RZ, 0x8 ;  /* 0x0000000005057211 */ /* 0x000fc800078f40ff */
[----:B------:R-:W-:-:S04]  /*0110*/  LOP3.LUT R5, R5, 0xffffff00, RZ, 0xc0, !PT ;  /* 0xffffff0005057812 */ /* 0x000fc800078ec0ff */
[----:B------:R-:W-:Y:S02]  /*0120*/  IADD3 R13, R0, -R5, RZ ;  /* 0x80000005000d7210 */ /* 0x000fe40007ffe0ff */
[----:B------:R-:W3:Y:S03]  /*0130*/  LDC.64 R4, c[0x0][0x240] ;  /* 0x00009000ff047b82 */ /* 0x000ee60000000a00 */
[----:B--2---:R-:W-:-:S05]  /*0140*/  IMAD.WIDE R2, R13, 0x4, R2 ;  /* 0x000000040d027825 */ /* 0x004fca00078e0202 */
[----:B------:R2:W3:Y:S01]  /*0150*/  @!P0 LDG.E.EL R8, desc[UR4][R2.64] ;  /* 0x0000000402088981 */ /* 0x0004e2000c2e1900 */
[----:B------:R-:W-:Y:S01]  /*0160*/  HFMA2.MMA R12, -RZ, RZ, 0, 0 ;  /* 0x00000000ff0c7435 */ /* 0x000fe200000001ff */
[----:B----4-:R-:W-:Y:S01]  /*0170*/  IMAD.WIDE R16, R0, 0x4, R16 ;  /* 0x0000000400107825 */ /* 0x010fe200078e0210 */
[----:B------:R-:W-:-:S03]  /*0180*/  CS2R R14, SRZ ;  /* 0x00000000000e7805 */ /* 0x000fc6000001ff00 */
[C---:B-----5:R-:W-:Y:S01]  /*0190*/  IMAD.WIDE R18, R0.reuse, 0x4, R18 ;  /* 0x0000000400127825 */ /* 0x060fe200078e0212 */
[----:B------:R4:W5:Y:S03]  /*01a0*/  @!P0 LDG.E R9, desc[UR4][R16.64] ;  /* 0x0000000410098981 */ /* 0x000966000c1e1900 */
[----:B0-2---:R-:W-:Y:S01]  /*01b0*/  IMAD.WIDE R2, R0, 0x4, R20 ;  /* 0x0000000400027825 */ /* 0x005fe200078e0214 */
[----:B------:R-:W5:Y:S03]  /*01c0*/  @!P0 LDG.E R12, desc[UR4][R18.64] ;  /* 0x00000004120c8981 */ /* 0x000f66000c1e1900 */
[----:B-1----:R-:W-:Y:S01]  /*01d0*/  IMAD.WIDE R10, R13, 0x4, R10 ;  /* 0x000000040d0a7825 */ /* 0x002fe200078e020a */
[----:B------:R-:W2:Y:S01]  /*01e0*/  @!P0 LDG.E R14, desc[UR4][R2.64] ;  /* 0x00000004020e8981 */ /* 0x000ea2000c1e1900 */
[----:B----4-:R-:W-:-:S02]  /*01f0*/  HFMA2.MMA R16, -RZ, RZ, 0, 0 ;  /* 0x00000000ff107435 */ /* 0x010fc400000001ff */
[C---:B---3--:R-:W-:Y:S01]  /*0200*/  IMAD.WIDE R6, R13.reuse, 0x4, R6 ;  /* 0x000000040d067825 */ /* 0x048fe200078e0206 */
[----:B------:R0:W3:Y:S03]  /*0210*/  @!P0 LDG.E.EL R15, desc[UR4][R10.64] ;  /* 0x000000040a0f8981 */ /* 0x0000e6000c2e1900 */
[----:B------:R-:W-:Y:S01]  /*0220*/  IMAD.WIDE R20, R13, 0x4, R4 ;  /* 0x000000040d147825 */ /* 0x000fe200078e0204 */
[----:B------:R-:W-:Y:S01]  /*0230*/  MOV R13, RZ ;  /* 0x000000ff000d7202 */ /* 0x000fe20000000f00 */
[----:B------:R-:W1:Y:S03]  /*0240*/  LDC.64 R4, c[0x0][0x248] ;  /* 0x00009200ff047b82 */ /* 0x000e660000000a00 */
[----:B------:R-:W4:Y:S04]  /*0250*/  @!P0 LDG.E.EL R16, desc[UR4][R20.64] ;  /* 0x0000000414108981 */ /* 0x000f28000c2e1900 */
[----:B------:R-:W4:Y:S01]  /*0260*/  @!P0 LDG.E.EL R13, desc[UR4][R6.64] ;  /* 0x00000004060d8981 */ /* 0x000f22000c2e1900 */
[----:B0-----:R-:W-:Y:S01]  /*0270*/  MOV R10, 0x3e800000 ;  /* 0x3e800000000a7802 */ /* 0x001fe20000000f00 */
[----:B-1----:R-:W-:-:S04]  /*0280*/  IMAD.WIDE R4, R0, 0x4, R4 ;  /* 0x0000000400047825 */ /* 0x002fc800078e0204 */
[----:B------:R-:W-:-:S04]  /*0290*/  FADD R8, R8, 9.9999997473787516356e-06 ;  /* 0x3727c5ac08087421 */ /* 0x000fc80000000000 */
[----:B------:R-:W0:Y:S02]  /*02a0*/  MUFU.SQRT R17, R8 ;  /* 0x0000000800117308 */ /* 0x000e240000002000 */
[C---:B0-----:R-:W-:Y:S02]  /*02b0*/  FSETP.GT.AND P1, PT, R17.reuse, 8.50705917302346158658e+37, PT ;  /* 0x7e8000001100780b */ /* 0x041fe40003f24000 */
[----:B------:R-:W-:-:S11]  /*02c0*/  FSETP.GEU.AND P2, PT, R17, 1.175494350822287508e-38, PT ;  /* 0x008000001100780b */ /* 0x000fd60003f4e000 */
[----:B------:R-:W-:-:S04]  /*02d0*/  @P1 FMUL R17, R17, 0.25 ;  /* 0x3e80000011111820 */ /* 0x000fc80000400000 */
[----:B------:R-:W-:-:S06]  /*02e0*/  @!P2 FMUL R17, R17, 16777216 ;  /* 0x4b8000001111a820 */ /* 0x000fcc0000400000 */
[----:B------:R-:W0:Y:S01]  /*02f0*/  MUFU.RCP R17, R17 ;  /* 0x0000001100117308 */ /* 0x000e220000001000 */
[----:B------:R-:W-:Y:S01]  /*0300*/  FSEL R10, R10, 1, P1 ;  /* 0x3f8000000a0a7808 */ /* 0x000fe20000800000 */
[----:B-----5:R-:W-:-:S04]  /*0310*/  FADD R9, R12, R9 ;  /* 0x000000090c097221 */ /* 0x020fc80000000000 */
[----:B------:R-:W-:Y:S01]  /*0320*/  @!P2 FMUL R10, R10, 16777216 ;  /* 0x4b8000000a0aa820 */ /* 0x000fe20000400000 */
[----:B--2---:R-:W-:-:S04]  /*0330*/  FADD R9, R9, R14 ;  /* 0x0000000e09097221 */ /* 0x004fc80000000000 */
[----:B---3--:R-:W-:Y:S01]  /*0340*/  FADD R15, R9, -R15 ;  /* 0x8000000f090f7221 */ /* 0x008fe20000000000 */
[----:B0-----:R-:W-:-:S04]  /*0350*/  FMUL R10, R17, R10 ;  /* 0x0000000a110a7220 */ /* 0x001fc80000400000 */
[----:B------:R-:W-:-:S04]  /*0360*/  FMUL R15, R15, R10 ;  /* 0x0000000a0f0f7220 */ /* 0x000fc80000400000 */
[----:B----4-:R-:W-:Y:S01]  /*0370*/  FFMA R13, R15, R13, R16 ;  /* 0x0000000d0f0d7223 */ /* 0x010fe20000000010 */
[----:B------:R0:W-:Y:S04]  /*0380*/  @!P0 STG.E desc[UR4][R2.64], R9 ;  /* 0x0000000902008986 */ /* 0x0001e8000c101904 */
[----:B------:R-:W-:-:S04]  /*0390*/  FSETP.GEU.AND P1, PT, R13, RZ, PT ;  /* 0x000000ff0d00720b */ /* 0x000fc80003f2e000 */
[----:B------:R-:W-:Y:S01]  /*03a0*/  FSEL R13, R13, RZ, P1 ;  /* 0x000000ff0d0d7208 */ /* 0x000fe20000800000 */
[----:B0-----:R-:W-:Y:S08]  /*03b0*/  @P0 EXIT ;  /* 0x000000000000094d */ /* 0x001ff00003800000 */
[----:B------:R-:W-:Y:S01]  /*03c0*/  STG.E desc[UR4][R4.64], R13 ;  /* 0x0000000d04007986 */ /* 0x000fe2000c101904 */
[----:B------:R-:W-:Y:S05]  /*03d0*/  EXIT ;  /* 0x000000000000794d */ /* 0x000fea0003800000 */
.L_x_0:
[----:B------:R-:W-:-:S00]  /*03e0*/  BRA `(.L_x_0) ;  /* 0xfffffffc00fc7947 */ /* 0x000fc0000383ffff */
[----:B------:R-:W-:-:S00]  /*03f0*/  NOP ;  /* 0x0000000000007918 */ /* 0x000fc00000000000 */
        /* <DEDUP_REMOVED lines=8> */
.L_x_1:


//--------------------- .nv.global.init           --------------------------
	.section	.nv.global.init,"aw",@progbits
.nv.global.init:
	.type		_$_str,@object
	.size		_$_str,(_$_str_$_2 - _$_str)
_$_str:
        /*0000*/ 	.byte	0x5f, 0x5f, 0x43, 0x55, 0x44, 0x41, 0x5f, 0x46, 0x54, 0x5a, 0x00
	.type		_$_str_$_2,@object
	.size		_$_str_$_2,(.L_1 - _$_str_$_2)
_$_str_$_2:
        /*000b*/ 	.byte	0x5f, 0x5f, 0x43, 0x55, 0x44, 0x41, 0x5f, 0x50, 0x52, 0x45, 0x43, 0x5f, 0x53, 0x51, 0x52, 0x54
        /*001b*/ 	.byte	0x00
.L_1:


//--------------------- .nv.constant0.triton_poi_fused__native_batch_norm_legit_no_training_add_relu_17 --------------------------
	.section	.nv.constant0.triton_poi_fused__native_batch_norm_legit_no_training_add_relu_17,"a",@progbits
	.sectionflags	@""
	.align	4
.nv.constant0.triton_poi_fused__native_batch_norm_legit_no_training_add_relu_17:
	.zero		596
